//
// Generated by NVIDIA NVVM Compiler
//
// Compiler Build ID: CL-36424714
// Cuda compilation tools, release 13.0, V13.0.88
// Based on NVVM 20.0.0
//

.version 9.0
.target sm_100
.address_size 64

	// .globl	_Z11multiMatrixPiiS_i

.visible .entry _Z11multiMatrixPiiS_i(
	.param .u64 .ptr .align 1 _Z11multiMatrixPiiS_i_param_0,
	.param .u32 _Z11multiMatrixPiiS_i_param_1,
	.param .u64 .ptr .align 1 _Z11multiMatrixPiiS_i_param_2,
	.param .u32 _Z11multiMatrixPiiS_i_param_3
)
{
	.reg .pred 	%p<2>;
	.reg .b32 	%r<17>;
	.reg .b64 	%rd<8>;

	ld.param.u64 	%rd1, [_Z11multiMatrixPiiS_i_param_0];
	ld.param.u32 	%r2, [_Z11multiMatrixPiiS_i_param_1];
	ld.param.u64 	%rd2, [_Z11multiMatrixPiiS_i_param_2];
	ld.param.u32 	%r3, [_Z11multiMatrixPiiS_i_param_3];
	mov.u32 	%r5, %tid.x;
	mov.u32 	%r6, %ntid.x;
	mov.u32 	%r7, %ctaid.x;
	mad.lo.s32 	%r8, %r6, %r7, %r5;
	mov.u32 	%r9, %tid.y;
	mov.u32 	%r10, %ntid.y;
	mov.u32 	%r11, %ctaid.y;
	mad.lo.s32 	%r12, %r10, %r11, %r9;
	mad.lo.s32 	%r1, %r3, %r12, %r8;
	max.s32 	%r14, %r8, %r12;
	setp.ge.s32 	%p1, %r14, %r3;
	@%p1 bra 	$L__BB0_2;
	cvta.to.global.u64 	%rd3, %rd1;
	cvta.to.global.u64 	%rd4, %rd2;
	mul.wide.s32 	%rd5, %r1, 4;
	add.s64 	%rd6, %rd3, %rd5;
	ld.global.u32 	%r15, [%rd6];
	mul.lo.s32 	%r16, %r15, %r2;
	add.s64 	%rd7, %rd4, %rd5;
	st.global.u32 	[%rd7], %r16;
$L__BB0_2:
	ret;

}


// ===== COMPILED SASS (sm_100) =====

	.target	sm_100

	.elftype	@"ET_EXEC"


//--------------------- .note.nv.tkinfo           --------------------------
	.section	.note.nv.tkinfo,"",@"SHT_NOTE"
	.sectionflags	@"SHF_NOTE_NV_TKINFO"
	.tkinfo
        /*0018*/ 	.word	0x00000002
        /*0030*/ 	.string	""
        /*0030*/ 	.string	"ptxas"
        /*0030*/ 	.string	"Cuda compilation tools, release 13.0, V13.0.88"
        /*0030*/ 	.string	"Build cuda_13.0.r13.0/compiler.36424714_0"
        /*0030*/ 	.string	"-arch sm_100 -m 64 "



//--------------------- .note.nv.cuinfo           --------------------------
	.section	.note.nv.cuinfo,"",@"SHT_NOTE"
	.sectionflags	@"SHF_NOTE_NV_CUINFO"
        /*0018*/ 	.short	0x0002
        /*001a*/ 	.short	0x0064
        /*001c*/ 	.short	0x0082
	.zero		2


//--------------------- .nv.info                  --------------------------
	.section	.nv.info,"",@"SHT_CUDA_INFO"
	.align	4


	//----- nvinfo : EIATTR_REGCOUNT
	.align		4
        /*0000*/ 	.byte	0x04, 0x2f
        /*0002*/ 	.short	(.L_1 - .L_0)
	.align		4
.L_0:
        /*0004*/ 	.word	index@(_Z11multiMatrixPiiS_i)
        /*0008*/ 	.word	0x0000000a


	//----- nvinfo : EIATTR_FRAME_SIZE
	.align		4
.L_1:
        /*000c*/ 	.byte	0x04, 0x11
        /*000e*/ 	.short	(.L_3 - .L_2)
	.align		4
.L_2:
        /*0010*/ 	.word	index@(_Z11multiMatrixPiiS_i)
        /*0014*/ 	.word	0x00000000


	//----- nvinfo : EIATTR_MIN_STACK_SIZE
	.align		4
.L_3:
        /*0018*/ 	.byte	0x04, 0x12
        /*001a*/ 	.short	(.L_5 - .L_4)
	.align		4
.L_4:
        /*001c*/ 	.word	index@(_Z11multiMatrixPiiS_i)
        /*0020*/ 	.word	0x00000000
.L_5:


//--------------------- .nv.compat                --------------------------
	.section	.nv.compat,"",@"SHT_CUDA_COMPAT_INFO"
	.align	4
        /*0000*/ 	.byte	0x02, 0x09, 0x00, 0x00, 0x02, 0x02, 0x01, 0x00, 0x02, 0x05, 0x05, 0x00, 0x03, 0x07, 0x01, 0x01
        /*0010*/ 	.byte	0x02, 0x03, 0x00, 0x00, 0x02, 0x06, 0x01, 0x00, 0x04, 0x0b, 0x08, 0x00, 0x09, 0x00, 0x00, 0x00
        /*0020*/ 	.byte	0x00, 0x00, 0x00, 0x00


//--------------------- .nv.info._Z11multiMatrixPiiS_i --------------------------
	.section	.nv.info._Z11multiMatrixPiiS_i,"",@"SHT_CUDA_INFO"
	.sectionflags	@""
	.align	4


	//----- nvinfo : EIATTR_CUDA_API_VERSION
	.align		4
        /*0000*/ 	.byte	0x04, 0x37
        /*0002*/ 	.short	(.L_7 - .L_6)
.L_6:
        /*0004*/ 	.word	0x00000082


	//----- nvinfo : EIATTR_KPARAM_INFO
	.align		4
.L_7:
        /*0008*/ 	.byte	0x04, 0x17
        /*000a*/ 	.short	(.L_9 - .L_8)
.L_8:
        /*000c*/ 	.word	0x00000000
        /*0010*/ 	.short	0x0003
        /*0012*/ 	.short	0x0018
        /*0014*/ 	.byte	0x00, 0xf0, 0x11, 0x00


	//----- nvinfo : EIATTR_KPARAM_INFO
	.align		4
.L_9:
        /*0018*/ 	.byte	0x04, 0x17
        /*001a*/ 	.short	(.L_11 - .L_10)
.L_10:
        /*001c*/ 	.word	0x00000000
        /*0020*/ 	.short	0x0002
        /*0022*/ 	.short	0x0010
        /*0024*/ 	.byte	0x00, 0xf5, 0x21, 0x00


	//----- nvinfo : EIATTR_KPARAM_INFO
	.align		4
.L_11:
        /*0028*/ 	.byte	0x04, 0x17
        /*002a*/ 	.short	(.L_13 - .L_12)
.L_12:
        /*002c*/ 	.word	0x00000000
        /*0030*/ 	.short	0x0001
        /*0032*/ 	.short	0x0008
        /*0034*/ 	.byte	0x00, 0xf0, 0x11, 0x00


	//----- nvinfo : EIATTR_KPARAM_INFO
	.align		4
.L_13:
        /*0038*/ 	.byte	0x04, 0x17
        /*003a*/ 	.short	(.L_15 - .L_14)
.L_14:
        /*003c*/ 	.word	0x00000000
        /*0040*/ 	.short	0x0000
        /*0042*/ 	.short	0x0000
        /*0044*/ 	.byte	0x00, 0xf5, 0x21, 0x00


	//----- nvinfo : EIATTR_SPARSE_MMA_MASK
	.align		4
.L_15:
        /*0048*/ 	.byte	0x03, 0x50
        /*004a*/ 	.short	0x0000


	//----- nvinfo : EIATTR_MAXREG_COUNT
	.align		4
        /*004c*/ 	.byte	0x03, 0x1b
        /*004e*/ 	.short	0x00ff


	//----- nvinfo : EIATTR_MERCURY_ISA_VERSION
	.align		4
        /*0050*/ 	.byte	0x03, 0x5f
        /*0052*/ 	.short	0x0101


	//----- nvinfo : EIATTR_VRC_CTA_INIT_COUNT
	.align		4
        /*0054*/ 	.byte	0x02, 0x4a
	.zero		1
	.zero		1


	//----- nvinfo : EIATTR_EXIT_INSTR_OFFSETS
	.align		4
        /*0058*/ 	.byte	0x04, 0x1c
        /*005a*/ 	.short	(.L_17 - .L_16)


	//   ....[0]....
.L_16:
        /*005c*/ 	.word	0x000000d0


	//   ....[1]....
        /*0060*/ 	.word	0x00000170


	//----- nvinfo : EIATTR_CBANK_PARAM_SIZE
	.align		4
.L_17:
        /*0064*/ 	.byte	0x03, 0x19
        /*0066*/ 	.short	0x001c


	//----- nvinfo : EIATTR_PARAM_CBANK
	.align		4
        /*0068*/ 	.byte	0x04, 0x0a
        /*006a*/ 	.short	(.L_19 - .L_18)
	.align		4
.L_18:
        /*006c*/ 	.word	index@(.nv.constant0._Z11multiMatrixPiiS_i)
        /*0070*/ 	.short	0x0380
        /*0072*/ 	.short	0x001c


	//----- nvinfo : EIATTR_SW_WAR
	.align		4
.L_19:
        /*0074*/ 	.byte	0x04, 0x36
        /*0076*/ 	.short	(.L_21 - .L_20)
.L_20:
        /*0078*/ 	.word	0x00000008
.L_21:


//--------------------- .nv.callgraph             --------------------------
	.section	.nv.callgraph,"",@"SHT_CUDA_CALLGRAPH"
	.align	4
	.sectionentsize	8
	.align		4
        /*0000*/ 	.word	0x00000000
	.align		4
        /*0004*/ 	.word	0xffffffff
	.align		4
        /*0008*/ 	.word	0x00000000
	.align		4
        /*000c*/ 	.word	0xfffffffe
	.align		4
        /*0010*/ 	.word	0x00000000
	.align		4
        /*0014*/ 	.word	0xfffffffd
	.align		4
        /*0018*/ 	.word	0x00000000
	.align		4
        /*001c*/ 	.word	0xfffffffc


//--------------------- .text._Z11multiMatrixPiiS_i --------------------------
	.section	.text._Z11multiMatrixPiiS_i,"ax",@progbits
	.align	128
        .global         _Z11multiMatrixPiiS_i
        .type           _Z11multiMatrixPiiS_i,@function
        .size           _Z11multiMatrixPiiS_i,(.L_x_1 - _Z11multiMatrixPiiS_i)
        .other          _Z11multiMatrixPiiS_i,@"STO_CUDA_ENTRY STV_DEFAULT"
_Z11multiMatrixPiiS_i:
.text._Z11multiMatrixPiiS_i:
[----:B------:R-:W-:Y:S01]  /*0000*/  LDC R1, c[0x0][0x37c] ;  /* 0x0000df00ff017b82 */ /* 0x000fe20000000800 */
[----:B------:R-:W0:Y:S01]  /*0010*/  S2R R0, SR_TID.X ;  /* 0x0000000000007919 */ /* 0x000e220000002100 */
[----:B------:R-:W0:Y:S01]  /*0020*/  LDCU UR4, c[0x0][0x360] ;  /* 0x00006c00ff0477ac */ /* 0x000e220008000800 */
[----:B------:R-:W0:Y:S01]  /*0030*/  S2R R3, SR_CTAID.X ;  /* 0x0000000000037919 */ /* 0x000e220000002500 */
[----:B------:R-:W1:Y:S01]  /*0040*/  LDCU UR5, c[0x0][0x364] ;  /* 0x00006c80ff0577ac */ /* 0x000e620008000800 */
[----:B------:R-:W1:Y:S01]  /*0050*/  S2R R2, SR_TID.Y ;  /* 0x0000000000027919 */ /* 0x000e620000002200 */
[----:B------:R-:W2:Y:S01]  /*0060*/  LDCU UR6, c[0x0][0x398] ;  /* 0x00007300ff0677ac */ /* 0x000ea20008000800 */
[----:B------:R-:W1:Y:S01]  /*0070*/  S2R R5, SR_CTAID.Y ;  /* 0x0000000000057919 */ /* 0x000e620000002600 */
[----:B0-----:R-:W-:Y:S02]  /*0080*/  IMAD R0, R3, UR4, R0 ;  /* 0x0000000403007c24 */ /* 0x001fe4000f8e0200 */
[----:B-1----:R-:W-:-:S04]  /*0090*/  IMAD R3, R5, UR5, R2 ;  /* 0x0000000505037c24 */ /* 0x002fc8000f8e0202 */
[----:B--2---:R-:W-:Y:S01]  /*00a0*/  IMAD R7, R3, UR6, R0 ;  /* 0x0000000603077c24 */ /* 0x004fe2000f8e0200 */
[----:B------:R-:W-:-:S04]  /*00b0*/  VIMNMX R2, PT, PT, R0, R3, !PT ;  /* 0x0000000300027248 */ /* 0x000fc80007fe0100 */
[----:B------:R-:W-:-:S13]  /*00c0*/  ISETP.GE.AND P0, PT, R2, UR6, PT ;  /* 0x0000000602007c0c */ /* 0x000fda000bf06270 */
[----:B------:R-:W-:Y:S05]  /*00d0*/  @P0 EXIT ;  /* 0x000000000000094d */ /* 0x000fea0003800000 */
[----:B------:R-:W0:Y:S01]  /*00e0*/  LDC.64 R2, c[0x0][0x380] ;  /* 0x0000e000ff027b82 */ /* 0x000e220000000a00 */
[----:B------:R-:W1:Y:S01]  /*00f0*/  LDCU.64 UR4, c[0x0][0x358] ;  /* 0x00006b00ff0477ac */ /* 0x000e620008000a00 */
[----:B------:R-:W2:Y:S06]  /*0100*/  LDCU UR6, c[0x0][0x388] ;  /* 0x00007100ff0677ac */ /* 0x000eac0008000800 */
[----:B------:R-:W3:Y:S01]  /*0110*/  LDC.64 R4, c[0x0][0x390] ;  /* 0x0000e400ff047b82 */ /* 0x000ee20000000a00 */
[----:B0-----:R-:W-:-:S06]  /*0120*/  IMAD.WIDE R2, R7, 0x4, R2 ;  /* 0x0000000407027825 */ /* 0x001fcc00078e0202 */
[----:B-1----:R-:W2:Y:S01]  /*0130*/  LDG.E R2, desc[UR4][R2.64] ;  /* 0x0000000402027981 */ /* 0x002ea2000c1e1900 */
[----:B---3--:R-:W-:-:S04]  /*0140*/  IMAD.WIDE R4, R7, 0x4, R4 ;  /* 0x0000000407047825 */ /* 0x008fc800078e0204 */
[----:B--2---:R-:W-:-:S05]  /*0150*/  IMAD R7, R2, UR6, RZ ;  /* 0x0000000602077c24 */ /* 0x004fca000f8e02ff */
[----:B------:R-:W-:Y:S01]  /*0160*/  STG.E desc[UR4][R4.64], R7 ;  /* 0x0000000704007986 */ /* 0x000fe2000c101904 */
[----:B------:R-:W-:Y:S05]  /*0170*/  EXIT ;  /* 0x000000000000794d */ /* 0x000fea0003800000 */
.L_x_0:
[----:B------:R-:W-:-:S00]  /*0180*/  BRA `(.L_x_0) ;  /* 0xfffffffc00fc7947 */ /* 0x000fc0000383ffff */
[----:B------:R-:W-:-:S00]  /*0190*/  NOP ;  /* 0x0000000000007918 */ /* 0x000fc00000000000 */
        /* <DEDUP_REMOVED lines=14> */
.L_x_1:


//--------------------- .nv.shared.reserved.0     --------------------------
	.section	.nv.shared.reserved.0,"aw",@nobits
	.weak		__nv_reservedSMEM_offset_0_alias
	.size		__nv_reservedSMEM_offset_0_alias, 0, 64
	.other		__nv_reservedSMEM_offset_0_alias,@"STO_CUDA_RESERVED_SHARED STV_DEFAULT"
__nv_reservedSMEM_offset_0_alias:
	.zero		0
	.zero		64


//--------------------- .nv.constant0._Z11multiMatrixPiiS_i --------------------------
	.section	.nv.constant0._Z11multiMatrixPiiS_i,"a",@progbits
	.sectionflags	@""
	.align	4
.nv.constant0._Z11multiMatrixPiiS_i:
	.zero		924


//--------------------- SYMBOLS --------------------------

	.type		.nv.reservedSmem.offset0,@object
	.size		.nv.reservedSmem.offset0,0x4
